	.headerflags	@"EF_CUDA_TEXMODE_UNIFIED EF_CUDA_64BIT_ADDRESS EF_CUDA_ACCELERATORS EF_CUDA_SM90 EF_CUDA_VIRTUAL_SM(EF_CUDA_SM90)"
	.elftype	@"ET_EXEC"


//--------------------- .nv.info                  --------------------------
	.section	.nv.info,"",@"SHT_CUDA_INFO"
	.align	4


	//----- nvinfo : EIATTR_REGCOUNT
	.align		4
        /*0000*/ 	.byte	0x04, 0x2f
        /*0002*/ 	.short	(.L_2 - .L_1)
	.align		4
.L_1:
        /*0004*/ 	.word	index@(triton_poi_fused_convolution_gelu_1)
        /*0008*/ 	.word	0x0000000e


	//----- nvinfo : EIATTR_MIN_STACK_SIZE
	.align		4
.L_2:
        /*000c*/ 	.byte	0x04, 0x12
        /*000e*/ 	.short	(.L_4 - .L_3)
	.align		4
.L_3:
        /*0010*/ 	.word	index@(triton_poi_fused_convolution_gelu_1)
        /*0014*/ 	.word	0x00000000


	//----- nvinfo : EIATTR_FRAME_SIZE
	.align		4
.L_4:
        /*0018*/ 	.byte	0x04, 0x11
        /*001a*/ 	.short	(.L_6 - .L_5)
	.align		4
.L_5:
        /*001c*/ 	.word	index@(triton_poi_fused_convolution_gelu_1)
        /*0020*/ 	.word	0x00000000


	//----- nvinfo : EIATTR_MIN_STACK_SIZE
	.align		4
.L_6:
        /*0024*/ 	.byte	0x04, 0x12
        /*0026*/ 	.short	(.L_8 - .L_7)
	.align		4
.L_7:
        /*0028*/ 	.word	index@(triton_poi_fused_convolution_gelu_1)
        /*002c*/ 	.word	0x00000000
.L_8:


//--------------------- .nv.info.triton_poi_fused_convolution_gelu_1 --------------------------
	.section	.nv.info.triton_poi_fused_convolution_gelu_1,"",@"SHT_CUDA_INFO"
	.sectionflags	@""
	.align	4


	//----- nvinfo : EIATTR_CUDA_API_VERSION
	.align		4
        /*0000*/ 	.byte	0x04, 0x37
        /*0002*/ 	.short	(.L_10 - .L_9)
.L_9:
        /*0004*/ 	.word	0x0000007c


	//----- nvinfo : EIATTR_KPARAM_INFO
	.align		4
.L_10:
        /*0008*/ 	.byte	0x04, 0x17
        /*000a*/ 	.short	(.L_12 - .L_11)
.L_11:
        /*000c*/ 	.word	0x00000000
        /*0010*/ 	.short	0x0003
        /*0012*/ 	.short	0x0018
        /*0014*/ 	.byte	0x00, 0xf0, 0x11, 0x00


	//----- nvinfo : EIATTR_KPARAM_INFO
	.align		4
.L_12:
        /*0018*/ 	.byte	0x04, 0x17
        /*001a*/ 	.short	(.L_14 - .L_13)
.L_13:
        /*001c*/ 	.word	0x00000000
        /*0020*/ 	.short	0x0002
        /*0022*/ 	.short	0x0010
        /*0024*/ 	.byte	0x00, 0xf4, 0x21, 0x00


	//----- nvinfo : EIATTR_KPARAM_INFO
	.align		4
.L_14:
        /*0028*/ 	.byte	0x04, 0x17
        /*002a*/ 	.short	(.L_16 - .L_15)
.L_15:
        /*002c*/ 	.word	0x00000000
        /*0030*/ 	.short	0x0001
        /*0032*/ 	.short	0x0008
        /*0034*/ 	.byte	0x00, 0xf4, 0x21, 0x00


	//----- nvinfo : EIATTR_KPARAM_INFO
	.align		4
.L_16:
        /*0038*/ 	.byte	0x04, 0x17
        /*003a*/ 	.short	(.L_18 - .L_17)
.L_17:
        /*003c*/ 	.word	0x00000000
        /*0040*/ 	.short	0x0000
        /*0042*/ 	.short	0x0000
        /*0044*/ 	.byte	0x00, 0xf4, 0x21, 0x00


	//----- nvinfo : EIATTR_SPARSE_MMA_MASK
	.align		4
.L_18:
        /*0048*/ 	.byte	0x03, 0x50
        /*004a*/ 	.short	0x0000


	//----- nvinfo : EIATTR_MAXREG_COUNT
	.align		4
        /*004c*/ 	.byte	0x03, 0x1b
        /*004e*/ 	.short	0x00ff


	//----- nvinfo : EIATTR_EXIT_INSTR_OFFSETS
	.align		4
        /*0050*/ 	.byte	0x04, 0x1c
        /*0052*/ 	.short	(.L_20 - .L_19)


	//   ....[0]....
.L_19:
        /*0054*/ 	.word	0x000003b0


	//   ....[1]....
        /*0058*/ 	.word	0x000003d0


	//----- nvinfo : EIATTR_REQNTID
	.align		4
.L_20:
        /*005c*/ 	.byte	0x04, 0x10
        /*005e*/ 	.short	(.L_22 - .L_21)
.L_21:
        /*0060*/ 	.word	0x00000080
        /*0064*/ 	.word	0x00000001
        /*0068*/ 	.word	0x00000001


	//----- nvinfo : EIATTR_CBANK_PARAM_SIZE
	.align		4
.L_22:
        /*006c*/ 	.byte	0x03, 0x19
        /*006e*/ 	.short	0x001c


	//----- nvinfo : EIATTR_PARAM_CBANK
	.align		4
        /*0070*/ 	.byte	0x04, 0x0a
        /*0072*/ 	.short	(.L_24 - .L_23)
	.align		4
.L_23:
        /*0074*/ 	.word	index@(.nv.constant0.triton_poi_fused_convolution_gelu_1)
        /*0078*/ 	.short	0x0210
        /*007a*/ 	.short	0x001c


	//----- nvinfo : EIATTR_SW_WAR
	.align		4
.L_24:
        /*007c*/ 	.byte	0x04, 0x36
        /*007e*/ 	.short	(.L_26 - .L_25)
.L_25:
        /*0080*/ 	.word	0x00000008
.L_26:


//--------------------- .nv.callgraph             --------------------------
	.section	.nv.callgraph,"",@"SHT_CUDA_CALLGRAPH"
	.align	4
	.sectionentsize	8
	.align		4
        /*0000*/ 	.word	0x00000000
	.align		4
        /*0004*/ 	.word	0xffffffff
	.align		4
        /*0008*/ 	.word	0x00000000
	.align		4
        /*000c*/ 	.word	0xfffffffe
	.align		4
        /*0010*/ 	.word	0x00000000
	.align		4
        /*0014*/ 	.word	0xfffffffd
	.align		4
        /*0018*/ 	.word	0x00000000
	.align		4
        /*001c*/ 	.word	0xfffffffc


//--------------------- .nv.constant4             --------------------------
	.section	.nv.constant4,"a",@progbits
	.align	8
	.align		8
.nv.constant4:
        /*0000*/ 	.dword	_$_str


//--------------------- .text.triton_poi_fused_convolution_gelu_1 --------------------------
	.section	.text.triton_poi_fused_convolution_gelu_1,"ax",@progbits
	.align	128
        .global         triton_poi_fused_convolution_gelu_1
        .type           triton_poi_fused_convolution_gelu_1,@function
        .size           triton_poi_fused_convolution_gelu_1,(.L_x_1 - triton_poi_fused_convolution_gelu_1)
        .other          triton_poi_fused_convolution_gelu_1,@"STO_CUDA_ENTRY STV_DEFAULT"
triton_poi_fused_convolution_gelu_1:
.text.triton_poi_fused_convolution_gelu_1:
[----:B------:R-:W0:Y:S02]  /*0000*/  LDC R1, c[0x0][0x28] ;  /* 0x00000a00ff017b82 */ /* 0x000e240000000800 */
[----:B------:R-:W1:Y:S01]  /*0010*/  S2R R0, SR_TID.X ;  /* 0x0000000000007919 */ /* 0x000e620000002100 */
[----:B------:R-:W2:Y:S01]  /*0020*/  LDC.64 R4, c[0x0][0x218] ;  /* 0x00008600ff047b82 */ /* 0x000ea20000000a00 */
[----:B------:R-:W-:Y:S01]  /*0030*/  ULDC.64 UR4, c[0x0][0x208] ;  /* 0x0000820000047ab9 */ /* 0x000fe20000000a00 */
[----:B------:R-:W3:Y:S01]  /*0040*/  S2R R3, SR_CTAID.X ;  /* 0x0000000000037919 */ /* 0x000ee20000002500 */
[----:B------:R-:W-:Y:S01]  /*0050*/  MOV R8, 0x3bac840b ;  /* 0x3bac840b00087802 */ /* 0x000fe20000000f00 */
[----:B------:R-:W-:Y:S01]  /*0060*/  ULDC.64 UR6, c[0x0][0x220] ;  /* 0x0000880000067ab9 */ /* 0x000fe20000000a00 */
[----:B-1----:R-:W-:Y:S02]  /*0070*/  LOP3.LUT R0, R0, 0x7f, RZ, 0xc0, !PT ;  /* 0x0000007f00007812 */ /* 0x002fe400078ec0ff */
[----:B---3--:R-:W-:Y:S02]  /*0080*/  SHF.R.S32.HI R7, RZ, 0x18, R3 ;  /* 0x00000018ff077819 */ /* 0x008fe40000011403 */
[----:B------:R-:W-:-:S02]  /*0090*/  LEA R0, R3, R0, 0x7 ;  /* 0x0000000003007211 */ /* 0x000fc400078e38ff */
[----:B------:R-:W-:Y:S01]  /*00a0*/  SGXT R7, R7, 0x1 ;  /* 0x000000010707781a */ /* 0x000fe20000000200 */
[----:B------:R-:W1:Y:S01]  /*00b0*/  LDC.64 R2, c[0x0][0x210] ;  /* 0x00008400ff027b82 */ /* 0x000e620000000a00 */
[----:B------:R-:W-:Y:S02]  /*00c0*/  ISETP.GE.AND P0, PT, R0, 0x400, PT ;  /* 0x000004000000780c */ /* 0x000fe40003f06270 */
[----:B------:R-:W-:-:S04]  /*00d0*/  LEA.HI R7, R7, R0, RZ, 0x4 ;  /* 0x0000000007077211 */ /* 0x000fc800078f20ff */
[----:B------:R-:W-:-:S04]  /*00e0*/  SHF.R.S32.HI R7, RZ, 0x4, R7 ;  /* 0x00000004ff077819 */ /* 0x000fc80000011407 */
[----:B------:R-:W-:-:S04]  /*00f0*/  LEA.HI R6, R7, R7, RZ, 0x4 ;  /* 0x0000000707067211 */ /* 0x000fc800078f20ff */
[----:B------:R-:W-:-:S05]  /*0100*/  LOP3.LUT R6, R6, 0xfffffff0, RZ, 0xc0, !PT ;  /* 0xfffffff006067812 */ /* 0x000fca00078ec0ff */
[----:B------:R-:W-:-:S04]  /*0110*/  IMAD.IADD R7, R7, 0x1, -R6 ;  /* 0x0000000107077824 */ /* 0x000fc800078e0a06 */
[----:B--2---:R-:W-:Y:S01]  /*0120*/  IMAD.WIDE R4, R7, 0x4, R4 ;  /* 0x0000000407047825 */ /* 0x004fe200078e0204 */
[----:B------:R-:W-:-:S03]  /*0130*/  CS2R R6, SRZ ;  /* 0x0000000000067805 */ /* 0x000fc6000001ff00 */
[----:B-1----:R-:W-:-:S03]  /*0140*/  IMAD.WIDE R2, R0, 0x4, R2 ;  /* 0x0000000400027825 */ /* 0x002fc600078e0202 */
[----:B------:R1:W2:Y:S04]  /*0150*/  @!P0 LDG.E.EL R7, desc[UR4][R4.64] ;  /* 0x0000000404078981 */ /* 0x0002a8000c2e1900 */
[----:B------:R-:W2:Y:S01]  /*0160*/  @!P0 LDG.E R6, desc[UR4][R2.64] ;  /* 0x0000000402068981 */ /* 0x000ea2000c1e1900 */
[----:B-1----:R-:W-:Y:S02]  /*0170*/  IMAD.MOV.U32 R4, RZ, RZ, -0x42f37e9e ;  /* 0xbd0c8162ff047424 */ /* 0x002fe400078e00ff */
[----:B------:R-:W-:Y:S02]  /*0180*/  IMAD.MOV.U32 R5, RZ, RZ, 0x3e1cf906 ;  /* 0x3e1cf906ff057424 */ /* 0x000fe400078e00ff */
[----:B--2---:R-:W-:-:S04]  /*0190*/  FADD R11, R7, R6 ;  /* 0x00000006070b7221 */ /* 0x004fc80000000000 */
[----:B------:R-:W-:-:S04]  /*01a0*/  FMUL R10, R11, 0.70710676908493041992 ;  /* 0x3f3504f30b0a7820 */ /* 0x000fc80000400000 */
[----:B------:R-:W-:-:S05]  /*01b0*/  FADD.FTZ R9, |R10|, -RZ ;  /* 0x800000ff0a097221 */ /* 0x000fca0000010200 */
[----:B------:R-:W-:Y:S01]  /*01c0*/  FSETP.GE.AND P1, PT, R9, 1.0029599666595458984, PT ;  /* 0x3f8060fe0900780b */ /* 0x000fe20003f26000 */
[----:B------:R-:W-:Y:S01]  /*01d0*/  HFMA2.MMA R6, -RZ, RZ, 0.470947265625, -12.46875 ;  /* 0x3789ca3cff067435 */ /* 0x000fe200000001ff */
[----:B------:R-:W-:-:S11]  /*01e0*/  IMAD.MOV.U32 R7, RZ, RZ, -0x460a9f47 ;  /* 0xb9f560b9ff077424 */ /* 0x000fd600078e00ff */
[----:B------:R-:W-:Y:S01]  /*01f0*/  @!P1 MOV R7, 0xba574d20 ;  /* 0xba574d2000079802 */ /* 0x000fe20000000f00 */
[----:B------:R-:W-:Y:S02]  /*0200*/  @!P1 IMAD.MOV.U32 R6, RZ, RZ, 0x38b1e96a ;  /* 0x38b1e96aff069424 */ /* 0x000fe400078e00ff */
[----:B------:R-:W-:Y:S01]  /*0210*/  @!P1 FMUL R9, R10, R10 ;  /* 0x0000000a0a099220 */ /* 0x000fe20000400000 */
[----:B------:R-:W-:-:S03]  /*0220*/  @!P1 MOV R8, 0x3baad5ea ;  /* 0x3baad5ea00089802 */ /* 0x000fc60000000f00 */
[----:B------:R-:W-:Y:S01]  /*0230*/  FFMA.FTZ R7, R9, R6, R7 ;  /* 0x0000000609077223 */ /* 0x000fe20000010007 */
[----:B------:R-:W-:-:S03]  /*0240*/  @!P1 MOV R4, 0xbcdc1be7 ;  /* 0xbcdc1be700049802 */ /* 0x000fc60000000f00 */
[-C--:B------:R-:W-:Y:S01]  /*0250*/  FFMA.FTZ R7, R7, R9.reuse, R8 ;  /* 0x0000000907077223 */ /* 0x080fe20000010008 */
[----:B------:R-:W-:Y:S01]  /*0260*/  @!P1 MOV R5, 0x3de718af ;  /* 0x3de718af00059802 */ /* 0x000fe20000000f00 */
[----:B------:R-:W-:Y:S02]  /*0270*/  IMAD.MOV.U32 R6, RZ, RZ, 0x3f6a937e ;  /* 0x3f6a937eff067424 */ /* 0x000fe400078e00ff */
[-C--:B------:R-:W-:Y:S01]  /*0280*/  FFMA.FTZ R8, R7, R9.reuse, R4 ;  /* 0x0000000907087223 */ /* 0x080fe20000010004 */
[----:B------:R-:W-:Y:S01]  /*0290*/  @!P1 MOV R6, 0xbec093ac ;  /* 0xbec093ac00069802 */ /* 0x000fe20000000f00 */
[----:B------:R-:W-:Y:S02]  /*02a0*/  IMAD.MOV.U32 R4, RZ, RZ, 0x3f20d842 ;  /* 0x3f20d842ff047424 */ /* 0x000fe400078e00ff */
[----:B------:R-:W-:Y:S01]  /*02b0*/  FFMA.FTZ R5, R8, R9, R5 ;  /* 0x0000000908057223 */ /* 0x000fe20000010005 */
[----:B------:R-:W-:-:S03]  /*02c0*/  @!P1 MOV R4, 0x3e0375d3 ;  /* 0x3e0375d300049802 */ /* 0x000fc60000000f00 */
[----:B------:R-:W-:Y:S01]  /*02d0*/  FFMA.FTZ R5, R5, R9, R6 ;  /* 0x0000000905057223 */ /* 0x000fe20000010006 */
[----:B------:R-:W-:-:S03]  /*02e0*/  FSEL R7, -R9, R10, P1 ;  /* 0x0000000a09077208 */ /* 0x000fc60000800100 */
[----:B------:R-:W-:-:S04]  /*02f0*/  FFMA.FTZ R4, R5, R9, R4 ;  /* 0x0000000905047223 */ /* 0x000fc80000010004 */
[----:B------:R-:W-:-:S04]  /*0300*/  FFMA.FTZ R7, R4, R7, R7 ;  /* 0x0000000704077223 */ /* 0x000fc80000010007 */
[----:B------:R-:W1:Y:S01]  /*0310*/  @P1 MUFU.EX2 R4, R7 ;  /* 0x0000000700041308 */ /* 0x000e620000000800 */
[----:B------:R-:W-:Y:S01]  /*0320*/  SHF.R.S32.HI R5, RZ, 0x1f, R0 ;  /* 0x0000001fff057819 */ /* 0x000fe20000011400 */
[----:B------:R-:W-:Y:S01]  /*0330*/  FMUL R6, R11, 0.5 ;  /* 0x3f0000000b067820 */ /* 0x000fe20000400000 */
[----:B------:R2:W-:Y:S01]  /*0340*/  @!P0 STG.E desc[UR4][R2.64], R11 ;  /* 0x0000000b02008986 */ /* 0x0005e2000c101904 */
[----:B-1----:R-:W-:-:S05]  /*0350*/  @P1 FADD R4, -R4, 1 ;  /* 0x3f80000004041421 */ /* 0x002fca0000000100 */
[----:B------:R-:W-:Y:S02]  /*0360*/  @P1 LOP3.LUT R7, R4, 0x80000000, R10, 0xf8, !PT ;  /* 0x8000000004071812 */ /* 0x000fe400078ef80a */
[----:B------:R-:W-:-:S03]  /*0370*/  LEA R4, P1, R0, UR6, 0x2 ;  /* 0x0000000600047c11 */ /* 0x000fc6000f8210ff */
[----:B------:R-:W-:Y:S01]  /*0380*/  FADD R9, R7, 1 ;  /* 0x3f80000007097421 */ /* 0x000fe20000000000 */
[----:B------:R-:W-:-:S03]  /*0390*/  LEA.HI.X R5, R0, UR7, R5, 0x2, P1 ;  /* 0x0000000700057c11 */ /* 0x000fc600088f1405 */
[----:B------:R-:W-:Y:S01]  /*03a0*/  FMUL R9, R6, R9 ;  /* 0x0000000906097220 */ /* 0x000fe20000400000 */
[----:B--2---:R-:W-:Y:S06]  /*03b0*/  @P0 EXIT ;  /* 0x000000000000094d */ /* 0x004fec0003800000 */
[----:B------:R-:W-:Y:S01]  /*03c0*/  STG.E desc[UR4][R4.64], R9 ;  /* 0x0000000904007986 */ /* 0x000fe2000c101904 */
[----:B------:R-:W-:Y:S05]  /*03d0*/  EXIT ;  /* 0x000000000000794d */ /* 0x000fea0003800000 */
.L_x_0:
[----:B------:R-:W-:-:S00]  /*03e0*/  BRA `(.L_x_0) ;  /* 0xfffffffc00fc7947 */ /* 0x000fc0000383ffff */
[----:B------:R-:W-:-:S00]  /*03f0*/  NOP ;  /* 0x0000000000007918 */ /* 0x000fc00000000000 */
        /* <DEDUP_REMOVED lines=8> */
.L_x_1:


//--------------------- .nv.global.init           --------------------------
	.section	.nv.global.init,"aw",@progbits
.nv.global.init:
	.type		_$_str,@object
	.size		_$_str,(.L_0 - _$_str)
_$_str:
        /*0000*/ 	.byte	0x5f, 0x5f, 0x43, 0x55, 0x44, 0x41, 0x5f, 0x46, 0x54, 0x5a, 0x00
.L_0:


//--------------------- .nv.constant0.triton_poi_fused_convolution_gelu_1 --------------------------
	.section	.nv.constant0.triton_poi_fused_convolution_gelu_1,"a",@progbits
	.sectionflags	@""
	.align	4
.nv.constant0.triton_poi_fused_convolution_gelu_1:
	.zero		556
